	.headerflags	@"EF_CUDA_TEXMODE_UNIFIED EF_CUDA_64BIT_ADDRESS EF_CUDA_ACCELERATORS EF_CUDA_SM90 EF_CUDA_VIRTUAL_SM(EF_CUDA_SM90)"
	.elftype	@"ET_EXEC"


//--------------------- .nv.info                  --------------------------
	.section	.nv.info,"",@"SHT_CUDA_INFO"
	.align	4


	//----- nvinfo : EIATTR_REGCOUNT
	.align		4
        /*0000*/ 	.byte	0x04, 0x2f
        /*0002*/ 	.short	(.L_3 - .L_2)
	.align		4
.L_2:
        /*0004*/ 	.word	index@(triton_poi_fused__native_batch_norm_legit_no_training_add_relu_14)
        /*0008*/ 	.word	0x00000028


	//----- nvinfo : EIATTR_MIN_STACK_SIZE
	.align		4
.L_3:
        /*000c*/ 	.byte	0x04, 0x12
        /*000e*/ 	.short	(.L_5 - .L_4)
	.align		4
.L_4:
        /*0010*/ 	.word	index@(triton_poi_fused__native_batch_norm_legit_no_training_add_relu_14)
        /*0014*/ 	.word	0x00000000


	//----- nvinfo : EIATTR_FRAME_SIZE
	.align		4
.L_5:
        /*0018*/ 	.byte	0x04, 0x11
        /*001a*/ 	.short	(.L_7 - .L_6)
	.align		4
.L_6:
        /*001c*/ 	.word	index@(triton_poi_fused__native_batch_norm_legit_no_training_add_relu_14)
        /*0020*/ 	.word	0x00000000


	//----- nvinfo : EIATTR_MIN_STACK_SIZE
	.align		4
.L_7:
        /*0024*/ 	.byte	0x04, 0x12
        /*0026*/ 	.short	(.L_9 - .L_8)
	.align		4
.L_8:
        /*0028*/ 	.word	index@(triton_poi_fused__native_batch_norm_legit_no_training_add_relu_14)
        /*002c*/ 	.word	0x00000000
.L_9:


//--------------------- .nv.info.triton_poi_fused__native_batch_norm_legit_no_training_add_relu_14 --------------------------
	.section	.nv.info.triton_poi_fused__native_batch_norm_legit_no_training_add_relu_14,"",@"SHT_CUDA_INFO"
	.sectionflags	@""
	.align	4


	//----- nvinfo : EIATTR_CUDA_API_VERSION
	.align		4
        /*0000*/ 	.byte	0x04, 0x37
        /*0002*/ 	.short	(.L_11 - .L_10)
.L_10:
        /*0004*/ 	.word	0x0000007c


	//----- nvinfo : EIATTR_KPARAM_INFO
	.align		4
.L_11:
        /*0008*/ 	.byte	0x04, 0x17
        /*000a*/ 	.short	(.L_13 - .L_12)
.L_12:
        /*000c*/ 	.word	0x00000000
        /*0010*/ 	.short	0x0009
        /*0012*/ 	.short	0x0048
        /*0014*/ 	.byte	0x00, 0xf0, 0x11, 0x00


	//----- nvinfo : EIATTR_KPARAM_INFO
	.align		4
.L_13:
        /*0018*/ 	.byte	0x04, 0x17
        /*001a*/ 	.short	(.L_15 - .L_14)
.L_14:
        /*001c*/ 	.word	0x00000000
        /*0020*/ 	.short	0x0008
        /*0022*/ 	.short	0x0040
        /*0024*/ 	.byte	0x00, 0xf4, 0x21, 0x00


	//----- nvinfo : EIATTR_KPARAM_INFO
	.align		4
.L_15:
        /*0028*/ 	.byte	0x04, 0x17
        /*002a*/ 	.short	(.L_17 - .L_16)
.L_16:
        /*002c*/ 	.word	0x00000000
        /*0030*/ 	.short	0x0007
        /*0032*/ 	.short	0x0038
        /*0034*/ 	.byte	0x00, 0xf4, 0x21, 0x00


	//----- nvinfo : EIATTR_KPARAM_INFO
	.align		4
.L_17:
        /*0038*/ 	.byte	0x04, 0x17
        /*003a*/ 	.short	(.L_19 - .L_18)
.L_18:
        /*003c*/ 	.word	0x00000000
        /*0040*/ 	.short	0x0006
        /*0042*/ 	.short	0x0030
        /*0044*/ 	.byte	0x00, 0xf4, 0x21, 0x00


	//----- nvinfo : EIATTR_KPARAM_INFO
	.align		4
.L_19:
        /*0048*/ 	.byte	0x04, 0x17
        /*004a*/ 	.short	(.L_21 - .L_20)
.L_20:
        /*004c*/ 	.word	0x00000000
        /*0050*/ 	.short	0x0005
        /*0052*/ 	.short	0x0028
        /*0054*/ 	.byte	0x00, 0xf4, 0x21, 0x00


	//----- nvinfo : EIATTR_KPARAM_INFO
	.align		4
.L_21:
        /*0058*/ 	.byte	0x04, 0x17
        /*005a*/ 	.short	(.L_23 - .L_22)
.L_22:
        /*005c*/ 	.word	0x00000000
        /*0060*/ 	.short	0x0004
        /*0062*/ 	.short	0x0020
        /*0064*/ 	.byte	0x00, 0xf4, 0x21, 0x00


	//----- nvinfo : EIATTR_KPARAM_INFO
	.align		4
.L_23:
        /*0068*/ 	.byte	0x04, 0x17
        /*006a*/ 	.short	(.L_25 - .L_24)
.L_24:
        /*006c*/ 	.word	0x00000000
        /*0070*/ 	.short	0x0003
        /*0072*/ 	.short	0x0018
        /*0074*/ 	.byte	0x00, 0xf4, 0x21, 0x00


	//----- nvinfo : EIATTR_KPARAM_INFO
	.align		4
.L_25:
        /*0078*/ 	.byte	0x04, 0x17
        /*007a*/ 	.short	(.L_27 - .L_26)
.L_26:
        /*007c*/ 	.word	0x00000000
        /*0080*/ 	.short	0x0002
        /*0082*/ 	.short	0x0010
        /*0084*/ 	.byte	0x00, 0xf4, 0x21, 0x00


	//----- nvinfo : EIATTR_KPARAM_INFO
	.align		4
.L_27:
        /*0088*/ 	.byte	0x04, 0x17
        /*008a*/ 	.short	(.L_29 - .L_28)
.L_28:
        /*008c*/ 	.word	0x00000000
        /*0090*/ 	.short	0x0001
        /*0092*/ 	.short	0x0008
        /*0094*/ 	.byte	0x00, 0xf4, 0x21, 0x00


	//----- nvinfo : EIATTR_KPARAM_INFO
	.align		4
.L_29:
        /*0098*/ 	.byte	0x04, 0x17
        /*009a*/ 	.short	(.L_31 - .L_30)
.L_30:
        /*009c*/ 	.word	0x00000000
        /*00a0*/ 	.short	0x0000
        /*00a2*/ 	.short	0x0000
        /*00a4*/ 	.byte	0x00, 0xf4, 0x21, 0x00


	//----- nvinfo : EIATTR_SPARSE_MMA_MASK
	.align		4
.L_31:
        /*00a8*/ 	.byte	0x03, 0x50
        /*00aa*/ 	.short	0x0000


	//----- nvinfo : EIATTR_MAXREG_COUNT
	.align		4
        /*00ac*/ 	.byte	0x03, 0x1b
        /*00ae*/ 	.short	0x00ff


	//----- nvinfo : EIATTR_EXIT_INSTR_OFFSETS
	.align		4
        /*00b0*/ 	.byte	0x04, 0x1c
        /*00b2*/ 	.short	(.L_33 - .L_32)


	//   ....[0]....
.L_32:
        /*00b4*/ 	.word	0x00000950


	//----- nvinfo : EIATTR_REQNTID
	.align		4
.L_33:
        /*00b8*/ 	.byte	0x04, 0x10
        /*00ba*/ 	.short	(.L_35 - .L_34)
.L_34:
        /*00bc*/ 	.word	0x00000080
        /*00c0*/ 	.word	0x00000001
        /*00c4*/ 	.word	0x00000001


	//----- nvinfo : EIATTR_CBANK_PARAM_SIZE
	.align		4
.L_35:
        /*00c8*/ 	.byte	0x03, 0x19
        /*00ca*/ 	.short	0x004c


	//----- nvinfo : EIATTR_PARAM_CBANK
	.align		4
        /*00cc*/ 	.byte	0x04, 0x0a
        /*00ce*/ 	.short	(.L_37 - .L_36)
	.align		4
.L_36:
        /*00d0*/ 	.word	index@(.nv.constant0.triton_poi_fused__native_batch_norm_legit_no_training_add_relu_14)
        /*00d4*/ 	.short	0x0210
        /*00d6*/ 	.short	0x004c


	//----- nvinfo : EIATTR_SW_WAR
	.align		4
.L_37:
        /*00d8*/ 	.byte	0x04, 0x36
        /*00da*/ 	.short	(.L_39 - .L_38)
.L_38:
        /*00dc*/ 	.word	0x00000008
.L_39:


//--------------------- .nv.callgraph             --------------------------
	.section	.nv.callgraph,"",@"SHT_CUDA_CALLGRAPH"
	.align	4
	.sectionentsize	8
	.align		4
        /*0000*/ 	.word	0x00000000
	.align		4
        /*0004*/ 	.word	0xffffffff
	.align		4
        /*0008*/ 	.word	0x00000000
	.align		4
        /*000c*/ 	.word	0xfffffffe
	.align		4
        /*0010*/ 	.word	0x00000000
	.align		4
        /*0014*/ 	.word	0xfffffffd
	.align		4
        /*0018*/ 	.word	0x00000000
	.align		4
        /*001c*/ 	.word	0xfffffffc


//--------------------- .nv.constant4             --------------------------
	.section	.nv.constant4,"a",@progbits
	.align	8
	.align		8
.nv.constant4:
        /*0000*/ 	.dword	_$_str
	.align		8
        /*0008*/ 	.dword	_$_str_$_2


//--------------------- .text.triton_poi_fused__native_batch_norm_legit_no_training_add_relu_14 --------------------------
	.section	.text.triton_poi_fused__native_batch_norm_legit_no_training_add_relu_14,"ax",@progbits
	.align	128
        .global         triton_poi_fused__native_batch_norm_legit_no_training_add_relu_14
        .type           triton_poi_fused__native_batch_norm_legit_no_training_add_relu_14,@function
        .size           triton_poi_fused__native_batch_norm_legit_no_training_add_relu_14,(.L_x_1 - triton_poi_fused__native_batch_norm_legit_no_training_add_relu_14)
        .other          triton_poi_fused__native_batch_norm_legit_no_training_add_relu_14,@"STO_CUDA_ENTRY STV_DEFAULT"
triton_poi_fused__native_batch_norm_legit_no_training_add_relu_14:
.text.triton_poi_fused__native_batch_norm_legit_no_training_add_relu_14:
[----:B------:R-:W-:Y:S01]  /*0000*/  LDC R1, c[0x0][0x28] ;  /* 0x00000a00ff017b82 */ /* 0x000fe20000000800 */
[----:B------:R-:W1:Y:S07]  /*0010*/  S2R R2, SR_TID.X ;  /* 0x0000000000027919 */ /* 0x000e6e0000002100 */
[----:B------:R-:W2:Y:S01]  /*0020*/  LDC.64 R30, c[0x0][0x220] ;  /* 0x00008800ff1e7b82 */ /* 0x000ea20000000a00 */
[----:B------:R-:W-:Y:S01]  /*0030*/  ULDC.64 UR4, c[0x0][0x208] ;  /* 0x0000820000047ab9 */ /* 0x000fe20000000a00 */
[----:B------:R-:W3:Y:S06]  /*0040*/  S2R R0, SR_CTAID.X ;  /* 0x0000000000007919 */ /* 0x000eec0000002500 */
[----:B------:R-:W4:Y:S08]  /*0050*/  LDC.64 R32, c[0x0][0x228] ;  /* 0x00008a00ff207b82 */ /* 0x000f300000000a00 */
[----:B------:R-:W5:Y:S08]  /*0060*/  LDC.64 R36, c[0x0][0x218] ;  /* 0x00008600ff247b82 */ /* 0x000f700000000a00 */
[----:B------:R-:W5:Y:S01]  /*0070*/  LDC.64 R34, c[0x0][0x210] ;  /* 0x00008400ff227b82 */ /* 0x000f620000000a00 */
[----:B-1----:R-:W-:-:S04]  /*0080*/  SHF.L.U32 R2, R2, 0x2, RZ ;  /* 0x0000000202027819 */ /* 0x002fc800000006ff */
[----:B------:R-:W-:-:S04]  /*0090*/  LOP3.LUT R3, R2, 0x1fc, RZ, 0xc0, !PT ;  /* 0x000001fc02037812 */ /* 0x000fc800078ec0ff */
[----:B---3--:R-:W-:-:S05]  /*00a0*/  LEA R2, R0, R3, 0xa ;  /* 0x0000000300027211 */ /* 0x008fca00078e50ff */
[----:B--2---:R-:W-:-:S04]  /*00b0*/  IMAD.WIDE R30, R2, 0x4, R30 ;  /* 0x00000004021e7825 */ /* 0x004fc800078e021e */
[C---:B----4-:R-:W-:Y:S01]  /*00c0*/  IMAD.WIDE R32, R2.reuse, 0x4, R32 ;  /* 0x0000000402207825 */ /* 0x050fe200078e0220 */
[----:B------:R-:W2:Y:S04]  /*00d0*/  LDG.E.128 R4, desc[UR4][R30.64] ;  /* 0x000000041e047981 */ /* 0x000ea8000c1e1d00 */
[----:B------:R-:W2:Y:S04]  /*00e0*/  LDG.E.128 R8, desc[UR4][R32.64] ;  /* 0x0000000420087981 */ /* 0x000ea8000c1e1d00 */
[----:B------:R1:W3:Y:S04]  /*00f0*/  LDG.E.128 R12, desc[UR4][R30.64+0x800] ;  /* 0x000800041e0c7981 */ /* 0x0002e8000c1e1d00 */
[----:B------:R-:W3:Y:S01]  /*0100*/  LDG.E.128 R16, desc[UR4][R32.64+0x800] ;  /* 0x0008000420107981 */ /* 0x000ee2000c1e1d00 */
[----:B-----5:R-:W-:-:S05]  /*0110*/  IMAD.WIDE R36, R2, 0x4, R36 ;  /* 0x0000000402247825 */ /* 0x020fca00078e0224 */
[----:B------:R-:W4:Y:S04]  /*0120*/  LDG.E.128 R20, desc[UR4][R36.64] ;  /* 0x0000000424147981 */ /* 0x000f28000c1e1d00 */
[----:B------:R-:W5:Y:S01]  /*0130*/  LDG.E.128 R24, desc[UR4][R36.64+0x800] ;  /* 0x0008000424187981 */ /* 0x000f62000c1e1d00 */
[----:B0-----:R-:W-:-:S04]  /*0140*/  IMAD.WIDE R34, R2, 0x4, R34 ;  /* 0x0000000402227825 */ /* 0x001fc800078e0222 */
[----:B--2---:R-:W-:Y:S01]  /*0150*/  FADD R3, R7, R11 ;  /* 0x0000000b07037221 */ /* 0x004fe20000000000 */
[----:B------:R-:W-:Y:S01]  /*0160*/  FADD R29, R6, R10 ;  /* 0x0000000a061d7221 */ /* 0x000fe20000000000 */
[----:B------:R-:W-:Y:S01]  /*0170*/  FADD R28, R5, R9 ;  /* 0x00000009051c7221 */ /* 0x000fe20000000000 */
[----:B-1----:R-:W-:Y:S02]  /*0180*/  FADD R30, R4, R8 ;  /* 0x00000008041e7221 */ /* 0x002fe40000000000 */
[----:B------:R-:W2:Y:S01]  /*0190*/  LDG.E.128 R4, desc[UR4][R34.64+0x800] ;  /* 0x0008000422047981 */ /* 0x000ea2000c1e1d00 */
[----:B---3--:R-:W-:-:S03]  /*01a0*/  FADD R19, R15, R19 ;  /* 0x000000130f137221 */ /* 0x008fc60000000000 */
[----:B------:R-:W3:Y:S01]  /*01b0*/  LDG.E.128 R8, desc[UR4][R34.64] ;  /* 0x0000000422087981 */ /* 0x000ee2000c1e1d00 */
[----:B------:R-:W-:Y:S02]  /*01c0*/  FADD R18, R14, R18 ;  /* 0x000000120e127221 */ /* 0x000fe40000000000 */
[----:B------:R-:W0:Y:S01]  /*01d0*/  LDC.64 R14, c[0x0][0x238] ;  /* 0x00008e00ff0e7b82 */ /* 0x000e220000000a00 */
[----:B------:R-:W-:Y:S01]  /*01e0*/  FADD R32, R13, R17 ;  /* 0x000000110d207221 */ /* 0x000fe20000000000 */
[----:B------:R-:W-:-:S04]  /*01f0*/  SHF.R.S32.HI R17, RZ, 0x15, R0 ;  /* 0x00000015ff117819 */ /* 0x000fc80000011400 */
[----:B------:R-:W-:-:S04]  /*0200*/  SGXT R17, R17, 0x1 ;  /* 0x000000011111781a */ /* 0x000fc80000000200 */
[----:B------:R-:W-:-:S04]  /*0210*/  LEA.HI R17, R17, R2, RZ, 0x5 ;  /* 0x0000000211117211 */ /* 0x000fc800078f28ff */
[----:B------:R-:W-:-:S04]  /*0220*/  LOP3.LUT R17, R17, 0xffffffe0, RZ, 0xc0, !PT ;  /* 0xffffffe011117812 */ /* 0x000fc800078ec0ff */
[----:B------:R-:W-:Y:S01]  /*0230*/  IADD3 R0, R2, -R17, RZ ;  /* 0x8000001102007210 */ /* 0x000fe20007ffe0ff */
[----:B------:R-:W-:Y:S01]  /*0240*/  FADD R13, R12, R16 ;  /* 0x000000100c0d7221 */ /* 0x000fe20000000000 */
[----:B----4-:R-:W-:Y:S01]  /*0250*/  FADD R28, R21, R28 ;  /* 0x0000001c151c7221 */ /* 0x010fe20000000000 */
[----:B------:R-:W1:Y:S02]  /*0260*/  LDC.64 R16, c[0x0][0x230] ;  /* 0x00008c00ff107b82 */ /* 0x000e640000000a00 */
[----:B0-----:R-:W-:-:S04]  /*0270*/  IMAD.WIDE R14, R0, 0x4, R14 ;  /* 0x00000004000e7825 */ /* 0x001fc800078e020e */
[----:B-----5:R-:W-:Y:S02]  /*0280*/  FADD R21, R24, R13 ;  /* 0x0000000d18157221 */ /* 0x020fe40000000000 */
[----:B------:R-:W4:Y:S01]  /*0290*/  LDG.E.EL.128 R12, desc[UR4][R14.64] ;  /* 0x000000040e0c7981 */ /* 0x000f22000c2e1d00 */
[----:B------:R-:W-:Y:S01]  /*02a0*/  FADD R32, R25, R32 ;  /* 0x0000002019207221 */ /* 0x000fe20000000000 */
[----:B------:R-:W-:Y:S01]  /*02b0*/  FADD R29, R22, R29 ;  /* 0x0000001d161d7221 */ /* 0x000fe20000000000 */
[----:B------:R-:W-:Y:S01]  /*02c0*/  FADD R22, R23, R3 ;  /* 0x0000000317167221 */ /* 0x000fe20000000000 */
[----:B------:R-:W-:Y:S01]  /*02d0*/  FADD R3, R26, R18 ;  /* 0x000000121a037221 */ /* 0x000fe20000000000 */
[----:B------:R-:W-:Y:S02]  /*02e0*/  FADD R20, R20, R30 ;  /* 0x0000001e14147221 */ /* 0x000fe40000000000 */
[----:B------:R-:W0:Y:S01]  /*02f0*/  LDC.64 R30, c[0x0][0x248] ;  /* 0x00009200ff1e7b82 */ /* 0x000e220000000a00 */
[----:B------:R-:W-:Y:S01]  /*0300*/  FADD R24, R27, R19 ;  /* 0x000000131b187221 */ /* 0x000fe20000000000 */
[----:B-1----:R-:W-:-:S06]  /*0310*/  IMAD.WIDE R16, R0, 0x4, R16 ;  /* 0x0000000400107825 */ /* 0x002fcc00078e0210 */
[----:B------:R-:W5:Y:S01]  /*0320*/  LDG.E.EL.128 R16, desc[UR4][R16.64] ;  /* 0x0000000410107981 */ /* 0x000f62000c2e1d00 */
[----:B0-----:R-:W-:-:S04]  /*0330*/  IMAD.WIDE R30, R0, 0x4, R30 ;  /* 0x00000004001e7825 */ /* 0x001fc800078e021e */
[----:B--2---:R-:W-:Y:S01]  /*0340*/  FADD R26, R5, R32 ;  /* 0x00000020051a7221 */ /* 0x004fe20000000000 */
[----:B------:R-:W-:Y:S02]  /*0350*/  FADD R25, R4, R21 ;  /* 0x0000001504197221 */ /* 0x000fe40000000000 */
[----:B------:R-:W0:Y:S01]  /*0360*/  LDC.64 R4, c[0x0][0x240] ;  /* 0x00009000ff047b82 */ /* 0x000e220000000a00 */
[----:B------:R-:W-:Y:S01]  /*0370*/  FADD R24, R7, R24 ;  /* 0x0000001807187221 */ /* 0x000fe20000000000 */
[----:B------:R-:W-:Y:S01]  /*0380*/  FADD R3, R6, R3 ;  /* 0x0000000306037221 */ /* 0x000fe20000000000 */
[----:B0-----:R-:W-:-:S04]  /*0390*/  IMAD.WIDE R4, R0, 0x4, R4 ;  /* 0x0000000400047825 */ /* 0x001fc800078e0204 */
[----:B---3--:R-:W-:Y:S01]  /*03a0*/  FADD R0, R11, R22 ;  /* 0x000000160b007221 */ /* 0x008fe20000000000 */
[----:B------:R-:W-:Y:S02]  /*03b0*/  FADD R11, R8, R20 ;  /* 0x00000014080b7221 */ /* 0x000fe40000000000 */
[----:B------:R-:W2:Y:S04]  /*03c0*/  LDG.E.EL.128 R20, desc[UR4][R30.64] ;  /* 0x000000041e147981 */ /* 0x000ea8000c2e1d00 */
[----:B------:R-:W2:Y:S01]  /*03d0*/  LDG.E.EL.128 R4, desc[UR4][R4.64] ;  /* 0x0000000404047981 */ /* 0x000ea2000c2e1d00 */
[----:B----4-:R-:W-:-:S06]  /*03e0*/  FADD R8, R13, 9.9999997473787516356e-06 ;  /* 0x3727c5ac0d087421 */ /* 0x010fcc0000000000 */
[----:B------:R-:W0:Y:S01]  /*03f0*/  MUFU.SQRT R8, R8 ;  /* 0x0000000800087308 */ /* 0x000e220000002000 */
[----:B------:R-:W-:Y:S01]  /*0400*/  FADD R12, R12, 9.9999997473787516356e-06 ;  /* 0x3727c5ac0c0c7421 */ /* 0x000fe20000000000 */
[----:B------:R-:W-:Y:S01]  /*0410*/  FADD R15, R15, 9.9999997473787516356e-06 ;  /* 0x3727c5ac0f0f7421 */ /* 0x000fe20000000000 */
[----:B------:R-:W-:Y:S01]  /*0420*/  FADD R14, R14, 9.9999997473787516356e-06 ;  /* 0x3727c5ac0e0e7421 */ /* 0x000fe20000000000 */
[----:B------:R-:W-:-:S04]  /*0430*/  FADD R29, R10, R29 ;  /* 0x0000001d0a1d7221 */ /* 0x000fc80000000000 */
[----:B------:R-:W1:Y:S08]  /*0440*/  MUFU.SQRT R13, R15 ;  /* 0x0000000f000d7308 */ /* 0x000e700000002000 */
[----:B------:R-:W3:Y:S01]  /*0450*/  MUFU.SQRT R12, R12 ;  /* 0x0000000c000c7308 */ /* 0x000ee20000002000 */
[----:B0-----:R-:W-:-:S07]  /*0460*/  FSETP.GT.AND P6, PT, R8, 8.50705917302346158658e+37, PT ;  /* 0x7e8000000800780b */ /* 0x001fce0003fc4000 */
[----:B------:R0:W4:Y:S01]  /*0470*/  MUFU.SQRT R10, R14 ;  /* 0x0000000e000a7308 */ /* 0x0001220000002000 */
[----:B------:R-:W-:Y:S01]  /*0480*/  FSETP.GEU.AND P4, PT, R8, 1.175494350822287508e-38, PT ;  /* 0x008000000800780b */ /* 0x000fe20003f8e000 */
[----:B0-----:R-:W-:Y:S01]  /*0490*/  HFMA2.MMA R14, -RZ, RZ, 1.625, 0 ;  /* 0x3e800000ff0e7435 */ /* 0x001fe200000001ff */
[----:B-1----:R-:W-:Y:S01]  /*04a0*/  FSETP.GT.AND P1, PT, R13, 8.50705917302346158658e+37, PT ;  /* 0x7e8000000d00780b */ /* 0x002fe20003f24000 */
[----:B------:R-:W-:Y:S01]  /*04b0*/  FADD R28, R9, R28 ;  /* 0x0000001c091c7221 */ /* 0x000fe20000000000 */
[----:B---3--:R-:W-:Y:S01]  /*04c0*/  FSETP.GT.AND P2, PT, R12, 8.50705917302346158658e+37, PT ;  /* 0x7e8000000c00780b */ /* 0x008fe20003f44000 */
[----:B------:R-:W-:Y:S01]  /*04d0*/  @P6 FMUL R8, R8, 0.25 ;  /* 0x3e80000008086820 */ /* 0x000fe20000400000 */
[----:B----4-:R-:W-:-:S05]  /*04e0*/  FSETP.GT.AND P5, PT, R10, 8.50705917302346158658e+37, PT ;  /* 0x7e8000000a00780b */ /* 0x010fca0003fa4000 */
[----:B------:R-:W-:Y:S02]  /*04f0*/  FSEL R9, R14, 1, P6 ;  /* 0x3f8000000e097808 */ /* 0x000fe40003000000 */
[C---:B------:R-:W-:Y:S02]  /*0500*/  FSETP.GEU.AND P6, PT, R13.reuse, 1.175494350822287508e-38, PT ;  /* 0x008000000d00780b */ /* 0x040fe40003fce000 */
[----:B------:R-:W-:Y:S02]  /*0510*/  FSETP.GEU.AND P0, PT, R12, 1.175494350822287508e-38, PT ;  /* 0x008000000c00780b */ /* 0x000fe40003f0e000 */
[----:B------:R-:W-:Y:S01]  /*0520*/  FSETP.GEU.AND P3, PT, R10, 1.175494350822287508e-38, PT ;  /* 0x008000000a00780b */ /* 0x000fe20003f6e000 */
[----:B------:R-:W-:Y:S01]  /*0530*/  @!P4 FMUL R8, R8, 16777216 ;  /* 0x4b8000000808c820 */ /* 0x000fe20000400000 */
[----:B------:R-:W-:Y:S01]  /*0540*/  @P1 FMUL R13, R13, 0.25 ;  /* 0x3e8000000d0d1820 */ /* 0x000fe20000400000 */
[----:B------:R-:W-:Y:S01]  /*0550*/  @P2 FMUL R12, R12, 0.25 ;  /* 0x3e8000000c0c2820 */ /* 0x000fe20000400000 */
[----:B------:R-:W-:-:S03]  /*0560*/  @P5 FMUL R10, R10, 0.25 ;  /* 0x3e8000000a0a5820 */ /* 0x000fc60000400000 */
[----:B------:R-:W0:Y:S02]  /*0570*/  MUFU.RCP R8, R8 ;  /* 0x0000000800087308 */ /* 0x000e240000001000 */
[----:B------:R-:W-:Y:S02]  /*0580*/  @!P6 FMUL R13, R13, 16777216 ;  /* 0x4b8000000d0de820 */ /* 0x000fe40000400000 */
[----:B------:R-:W-:Y:S02]  /*0590*/  @!P0 FMUL R12, R12, 16777216 ;  /* 0x4b8000000c0c8820 */ /* 0x000fe40000400000 */
[----:B------:R-:W-:Y:S02]  /*05a0*/  @!P3 FMUL R10, R10, 16777216 ;  /* 0x4b8000000a0ab820 */ /* 0x000fe40000400000 */
[----:B------:R-:W1:Y:S01]  /*05b0*/  MUFU.RCP R13, R13 ;  /* 0x0000000d000d7308 */ /* 0x000e620000001000 */
[C---:B-----5:R-:W-:Y:S01]  /*05c0*/  FADD R28, -R17.reuse, R28 ;  /* 0x0000001c111c7221 */ /* 0x060fe20000000100 */
[----:B------:R-:W-:Y:S01]  /*05d0*/  FADD R26, -R17, R26 ;  /* 0x0000001a111a7221 */ /* 0x000fe20000000100 */
[C---:B------:R-:W-:Y:S01]  /*05e0*/  FADD R0, -R19.reuse, R0 ;  /* 0x0000000013007221 */ /* 0x040fe20000000100 */
[----:B------:R-:W-:Y:S01]  /*05f0*/  FADD R24, -R19, R24 ;  /* 0x0000001813187221 */ /* 0x000fe20000000100 */
[----:B------:R-:W-:-:S03]  /*0600*/  FSEL R17, R14, 1, P5 ;  /* 0x3f8000000e117808 */ /* 0x000fc60002800000 */
[----:B------:R-:W3:Y:S01]  /*0610*/  MUFU.RCP R12, R12 ;  /* 0x0000000c000c7308 */ /* 0x000ee20000001000 */
[C---:B------:R-:W-:Y:S01]  /*0620*/  FSEL R19, R14.reuse, 1, P2 ;  /* 0x3f8000000e137808 */ /* 0x040fe20001000000 */
[----:B------:R-:W-:Y:S01]  /*0630*/  @!P4 FMUL R9, R9, 16777216 ;  /* 0x4b8000000909c820 */ /* 0x000fe20000400000 */
[----:B------:R-:W-:-:S05]  /*0640*/  FSEL R14, R14, 1, P1 ;  /* 0x3f8000000e0e7808 */ /* 0x000fca0000800000 */
[----:B------:R-:W4:Y:S01]  /*0650*/  MUFU.RCP R10, R10 ;  /* 0x0000000a000a7308 */ /* 0x000f220000001000 */
[----:B0-----:R-:W-:Y:S01]  /*0660*/  FMUL R15, R8, R9 ;  /* 0x00000009080f7220 */ /* 0x001fe20000400000 */
[----:B------:R-:W-:Y:S01]  /*0670*/  @!P6 FMUL R14, R14, 16777216 ;  /* 0x4b8000000e0ee820 */ /* 0x000fe20000400000 */
[----:B------:R-:W0:Y:S01]  /*0680*/  LDC.64 R8, c[0x0][0x250] ;  /* 0x00009400ff087b82 */ /* 0x000e220000000a00 */
[----:B------:R-:W-:Y:S01]  /*0690*/  @!P0 FMUL R19, R19, 16777216 ;  /* 0x4b80000013138820 */ /* 0x000fe20000400000 */
[----:B------:R-:W-:Y:S01]  /*06a0*/  @!P3 FMUL R17, R17, 16777216 ;  /* 0x4b8000001111b820 */ /* 0x000fe20000400000 */
[----:B-1----:R-:W-:Y:S01]  /*06b0*/  FMUL R13, R13, R14 ;  /* 0x0000000e0d0d7220 */ /* 0x002fe20000400000 */
[----:B------:R-:W-:Y:S01]  /*06c0*/  FADD R11, -R16, R11 ;  /* 0x0000000b100b7221 */ /* 0x000fe20000000100 */
[----:B---3--:R-:W-:Y:S01]  /*06d0*/  FMUL R12, R12, R19 ;  /* 0x000000130c0c7220 */ /* 0x008fe20000400000 */
[C---:B------:R-:W-:Y:S01]  /*06e0*/  FADD R29, -R18.reuse, R29 ;  /* 0x0000001d121d7221 */ /* 0x040fe20000000100 */
[----:B------:R-:W-:Y:S01]  /*06f0*/  FADD R3, -R18, R3 ;  /* 0x0000000312037221 */ /* 0x000fe20000000100 */
[----:B------:R-:W-:Y:S01]  /*0700*/  FMUL R24, R13, R24 ;  /* 0x000000180d187220 */ /* 0x000fe20000400000 */
[----:B------:R-:W-:Y:S01]  /*0710*/  FADD R25, -R16, R25 ;  /* 0x0000001910197221 */ /* 0x000fe20000000100 */
[----:B----4-:R-:W-:Y:S01]  /*0720*/  FMUL R10, R10, R17 ;  /* 0x000000110a0a7220 */ /* 0x010fe20000400000 */
[----:B------:R-:W-:Y:S01]  /*0730*/  FMUL R11, R12, R11 ;  /* 0x0000000b0c0b7220 */ /* 0x000fe20000400000 */
[----:B------:R-:W-:-:S02]  /*0740*/  FMUL R28, R15, R28 ;  /* 0x0000001c0f1c7220 */ /* 0x000fc40000400000 */
[C---:B------:R-:W-:Y:S01]  /*0750*/  FMUL R3, R10.reuse, R3 ;  /* 0x000000030a037220 */ /* 0x040fe20000400000 */
[----:B------:R-:W-:Y:S01]  /*0760*/  FMUL R29, R10, R29 ;  /* 0x0000001d0a1d7220 */ /* 0x000fe20000400000 */
[----:B------:R-:W-:Y:S01]  /*0770*/  FMUL R10, R13, R0 ;  /* 0x000000000d0a7220 */ /* 0x000fe20000400000 */
[----:B------:R-:W-:Y:S01]  /*0780*/  FMUL R26, R15, R26 ;  /* 0x0000001a0f1a7220 */ /* 0x000fe20000400000 */
[----:B------:R-:W-:Y:S01]  /*0790*/  FMUL R25, R12, R25 ;  /* 0x000000190c197220 */ /* 0x000fe20000400000 */
[----:B--2---:R-:W-:Y:S01]  /*07a0*/  FFMA R24, R7, R24, R23 ;  /* 0x0000001807187223 */ /* 0x004fe20000000017 */
[----:B------:R-:W-:Y:S01]  /*07b0*/  FFMA R0, R4, R11, R20 ;  /* 0x0000000b04007223 */ /* 0x000fe20000000014 */
[----:B------:R-:W-:Y:S01]  /*07c0*/  FFMA R11, R6, R3, R22 ;  /* 0x00000003060b7223 */ /* 0x000fe20000000016 */
[----:B------:R-:W-:Y:S01]  /*07d0*/  FFMA R28, R5, R28, R21 ;  /* 0x0000001c051c7223 */ /* 0x000fe20000000015 */
[----:B------:R-:W-:Y:S01]  /*07e0*/  FFMA R10, R7, R10, R23 ;  /* 0x0000000a070a7223 */ /* 0x000fe20000000017 */
[----:B------:R-:W-:Y:S01]  /*07f0*/  FFMA R4, R4, R25, R20 ;  /* 0x0000001904047223 */ /* 0x000fe20000000014 */
[----:B------:R-:W-:Y:S01]  /*0800*/  FFMA R5, R5, R26, R21 ;  /* 0x0000001a05057223 */ /* 0x000fe20000000015 */
[----:B------:R-:W-:Y:S01]  /*0810*/  FFMA R29, R6, R29, R22 ;  /* 0x0000001d061d7223 */ /* 0x000fe20000000016 */
[----:B------:R-:W-:-:S02]  /*0820*/  FSETP.GEU.AND P6, PT, R24, RZ, PT ;  /* 0x000000ff1800720b */ /* 0x000fc40003fce000 */
[----:B------:R-:W-:Y:S02]  /*0830*/  FSETP.GEU.AND P5, PT, R11, RZ, PT ;  /* 0x000000ff0b00720b */ /* 0x000fe40003fae000 */
[----:B------:R-:W-:Y:S02]  /*0840*/  FSETP.GEU.AND P3, PT, R10, RZ, PT ;  /* 0x000000ff0a00720b */ /* 0x000fe40003f6e000 */
[----:B------:R-:W-:Y:S02]  /*0850*/  SEL R7, R24, RZ, P6 ;  /* 0x000000ff18077207 */ /* 0x000fe40003000000 */
[----:B------:R-:W-:Y:S02]  /*0860*/  FSETP.GEU.AND P4, PT, R5, RZ, PT ;  /* 0x000000ff0500720b */ /* 0x000fe40003f8e000 */
[----:B------:R-:W-:Y:S02]  /*0870*/  FSETP.GEU.AND P0, PT, R4, RZ, PT ;  /* 0x000000ff0400720b */ /* 0x000fe40003f0e000 */
[----:B------:R-:W-:-:S02]  /*0880*/  FSETP.GEU.AND P2, PT, R29, RZ, PT ;  /* 0x000000ff1d00720b */ /* 0x000fc40003f4e000 */
[----:B------:R-:W-:Y:S02]  /*0890*/  FSETP.GEU.AND P1, PT, R28, RZ, PT ;  /* 0x000000ff1c00720b */ /* 0x000fe40003f2e000 */
[----:B------:R-:W-:Y:S01]  /*08a0*/  FSETP.GEU.AND P6, PT, R0, RZ, PT ;  /* 0x000000ff0000720b */ /* 0x000fe20003fce000 */
[----:B0-----:R-:W-:Y:S01]  /*08b0*/  IMAD.WIDE R2, R2, 0x4, R8 ;  /* 0x0000000402027825 */ /* 0x001fe200078e0208 */
[----:B------:R-:W-:Y:S02]  /*08c0*/  SEL R6, R11, RZ, P5 ;  /* 0x000000ff0b067207 */ /* 0x000fe40002800000 */
[----:B------:R-:W-:Y:S02]  /*08d0*/  SEL R11, R10, RZ, P3 ;  /* 0x000000ff0a0b7207 */ /* 0x000fe40001800000 */
[----:B------:R-:W-:Y:S02]  /*08e0*/  SEL R5, R5, RZ, P4 ;  /* 0x000000ff05057207 */ /* 0x000fe40002000000 */
[----:B------:R-:W-:-:S02]  /*08f0*/  SEL R10, R29, RZ, P2 ;  /* 0x000000ff1d0a7207 */ /* 0x000fc40001000000 */
[----:B------:R-:W-:Y:S02]  /*0900*/  SEL R9, R28, RZ, P1 ;  /* 0x000000ff1c097207 */ /* 0x000fe40000800000 */
[----:B------:R-:W-:Y:S02]  /*0910*/  SEL R8, R0, RZ, P6 ;  /* 0x000000ff00087207 */ /* 0x000fe40003000000 */
[----:B------:R-:W-:-:S03]  /*0920*/  SEL R4, R4, RZ, P0 ;  /* 0x000000ff04047207 */ /* 0x000fc60000000000 */
[----:B------:R-:W-:Y:S04]  /*0930*/  STG.E.128 desc[UR4][R2.64], R8 ;  /* 0x0000000802007986 */ /* 0x000fe8000c101d04 */
[----:B------:R-:W-:Y:S01]  /*0940*/  STG.E.128 desc[UR4][R2.64+0x800], R4 ;  /* 0x0008000402007986 */ /* 0x000fe2000c101d04 */
[----:B------:R-:W-:Y:S05]  /*0950*/  EXIT ;  /* 0x000000000000794d */ /* 0x000fea0003800000 */
.L_x_0:
[----:B------:R-:W-:-:S00]  /*0960*/  BRA `(.L_x_0) ;  /* 0xfffffffc00fc7947 */ /* 0x000fc0000383ffff */
[----:B------:R-:W-:-:S00]  /*0970*/  NOP ;  /* 0x0000000000007918 */ /* 0x000fc00000000000 */
        /* <DEDUP_REMOVED lines=8> */
.L_x_1:


//--------------------- .nv.global.init           --------------------------
	.section	.nv.global.init,"aw",@progbits
.nv.global.init:
	.type		_$_str,@object
	.size		_$_str,(_$_str_$_2 - _$_str)
_$_str:
        /*0000*/ 	.byte	0x5f, 0x5f, 0x43, 0x55, 0x44, 0x41, 0x5f, 0x46, 0x54, 0x5a, 0x00
	.type		_$_str_$_2,@object
	.size		_$_str_$_2,(.L_1 - _$_str_$_2)
_$_str_$_2:
        /*000b*/ 	.byte	0x5f, 0x5f, 0x43, 0x55, 0x44, 0x41, 0x5f, 0x50, 0x52, 0x45, 0x43, 0x5f, 0x53, 0x51, 0x52, 0x54
        /*001b*/ 	.byte	0x00
.L_1:


//--------------------- .nv.constant0.triton_poi_fused__native_batch_norm_legit_no_training_add_relu_14 --------------------------
	.section	.nv.constant0.triton_poi_fused__native_batch_norm_legit_no_training_add_relu_14,"a",@progbits
	.sectionflags	@""
	.align	4
.nv.constant0.triton_poi_fused__native_batch_norm_legit_no_training_add_relu_14:
	.zero		604
